	.headerflags	@"EF_CUDA_TEXMODE_UNIFIED EF_CUDA_64BIT_ADDRESS EF_CUDA_ACCELERATORS EF_CUDA_SM90 EF_CUDA_VIRTUAL_SM(EF_CUDA_SM90)"
	.elftype	@"ET_EXEC"


//--------------------- .nv.info                  --------------------------
	.section	.nv.info,"",@"SHT_CUDA_INFO"
	.align	4


	//----- nvinfo : EIATTR_REGCOUNT
	.align		4
        /*0000*/ 	.byte	0x04, 0x2f
        /*0002*/ 	.short	(.L_1 - .L_0)
	.align		4
.L_0:
        /*0004*/ 	.word	index@(triton_poi_fused_avg_pool2d_37)
        /*0008*/ 	.word	0x00000020


	//----- nvinfo : EIATTR_MIN_STACK_SIZE
	.align		4
.L_1:
        /*000c*/ 	.byte	0x04, 0x12
        /*000e*/ 	.short	(.L_3 - .L_2)
	.align		4
.L_2:
        /*0010*/ 	.word	index@(triton_poi_fused_avg_pool2d_37)
        /*0014*/ 	.word	0x00000000


	//----- nvinfo : EIATTR_FRAME_SIZE
	.align		4
.L_3:
        /*0018*/ 	.byte	0x04, 0x11
        /*001a*/ 	.short	(.L_5 - .L_4)
	.align		4
.L_4:
        /*001c*/ 	.word	index@(triton_poi_fused_avg_pool2d_37)
        /*0020*/ 	.word	0x00000000


	//----- nvinfo : EIATTR_MIN_STACK_SIZE
	.align		4
.L_5:
        /*0024*/ 	.byte	0x04, 0x12
        /*0026*/ 	.short	(.L_7 - .L_6)
	.align		4
.L_6:
        /*0028*/ 	.word	index@(triton_poi_fused_avg_pool2d_37)
        /*002c*/ 	.word	0x00000000
.L_7:


//--------------------- .nv.info.triton_poi_fused_avg_pool2d_37 --------------------------
	.section	.nv.info.triton_poi_fused_avg_pool2d_37,"",@"SHT_CUDA_INFO"
	.sectionflags	@""
	.align	4


	//----- nvinfo : EIATTR_CUDA_API_VERSION
	.align		4
        /*0000*/ 	.byte	0x04, 0x37
        /*0002*/ 	.short	(.L_9 - .L_8)
.L_8:
        /*0004*/ 	.word	0x0000007c


	//----- nvinfo : EIATTR_KPARAM_INFO
	.align		4
.L_9:
        /*0008*/ 	.byte	0x04, 0x17
        /*000a*/ 	.short	(.L_11 - .L_10)
.L_10:
        /*000c*/ 	.word	0x00000000
        /*0010*/ 	.short	0x0002
        /*0012*/ 	.short	0x0010
        /*0014*/ 	.byte	0x00, 0xf0, 0x11, 0x00


	//----- nvinfo : EIATTR_KPARAM_INFO
	.align		4
.L_11:
        /*0018*/ 	.byte	0x04, 0x17
        /*001a*/ 	.short	(.L_13 - .L_12)
.L_12:
        /*001c*/ 	.word	0x00000000
        /*0020*/ 	.short	0x0001
        /*0022*/ 	.short	0x0008
        /*0024*/ 	.byte	0x00, 0xf4, 0x21, 0x00


	//----- nvinfo : EIATTR_KPARAM_INFO
	.align		4
.L_13:
        /*0028*/ 	.byte	0x04, 0x17
        /*002a*/ 	.short	(.L_15 - .L_14)
.L_14:
        /*002c*/ 	.word	0x00000000
        /*0030*/ 	.short	0x0000
        /*0032*/ 	.short	0x0000
        /*0034*/ 	.byte	0x00, 0xf4, 0x21, 0x00


	//----- nvinfo : EIATTR_SPARSE_MMA_MASK
	.align		4
.L_15:
        /*0038*/ 	.byte	0x03, 0x50
        /*003a*/ 	.short	0x0000


	//----- nvinfo : EIATTR_MAXREG_COUNT
	.align		4
        /*003c*/ 	.byte	0x03, 0x1b
        /*003e*/ 	.short	0x00ff


	//----- nvinfo : EIATTR_EXIT_INSTR_OFFSETS
	.align		4
        /*0040*/ 	.byte	0x04, 0x1c
        /*0042*/ 	.short	(.L_17 - .L_16)


	//   ....[0]....
.L_16:
        /*0044*/ 	.word	0x00000970


	//   ....[1]....
        /*0048*/ 	.word	0x00000990


	//----- nvinfo : EIATTR_REQNTID
	.align		4
.L_17:
        /*004c*/ 	.byte	0x04, 0x10
        /*004e*/ 	.short	(.L_19 - .L_18)
.L_18:
        /*0050*/ 	.word	0x00000100
        /*0054*/ 	.word	0x00000001
        /*0058*/ 	.word	0x00000001


	//----- nvinfo : EIATTR_CBANK_PARAM_SIZE
	.align		4
.L_19:
        /*005c*/ 	.byte	0x03, 0x19
        /*005e*/ 	.short	0x0014


	//----- nvinfo : EIATTR_PARAM_CBANK
	.align		4
        /*0060*/ 	.byte	0x04, 0x0a
        /*0062*/ 	.short	(.L_21 - .L_20)
	.align		4
.L_20:
        /*0064*/ 	.word	index@(.nv.constant0.triton_poi_fused_avg_pool2d_37)
        /*0068*/ 	.short	0x0210
        /*006a*/ 	.short	0x0014


	//----- nvinfo : EIATTR_SW_WAR
	.align		4
.L_21:
        /*006c*/ 	.byte	0x04, 0x36
        /*006e*/ 	.short	(.L_23 - .L_22)
.L_22:
        /*0070*/ 	.word	0x00000008
.L_23:


//--------------------- .nv.callgraph             --------------------------
	.section	.nv.callgraph,"",@"SHT_CUDA_CALLGRAPH"
	.align	4
	.sectionentsize	8
	.align		4
        /*0000*/ 	.word	0x00000000
	.align		4
        /*0004*/ 	.word	0xffffffff
	.align		4
        /*0008*/ 	.word	0x00000000
	.align		4
        /*000c*/ 	.word	0xfffffffe
	.align		4
        /*0010*/ 	.word	0x00000000
	.align		4
        /*0014*/ 	.word	0xfffffffd
	.align		4
        /*0018*/ 	.word	0x00000000
	.align		4
        /*001c*/ 	.word	0xfffffffc


//--------------------- .text.triton_poi_fused_avg_pool2d_37 --------------------------
	.section	.text.triton_poi_fused_avg_pool2d_37,"ax",@progbits
	.align	128
        .global         triton_poi_fused_avg_pool2d_37
        .type           triton_poi_fused_avg_pool2d_37,@function
        .size           triton_poi_fused_avg_pool2d_37,(.L_x_1 - triton_poi_fused_avg_pool2d_37)
        .other          triton_poi_fused_avg_pool2d_37,@"STO_CUDA_ENTRY STV_DEFAULT"
triton_poi_fused_avg_pool2d_37:
.text.triton_poi_fused_avg_pool2d_37:
[----:B------:R-:W0:Y:S02]  /*0000*/  LDC R1, c[0x0][0x28] ;  /* 0x00000a00ff017b82 */ /* 0x000e240000000800 */
[----:B------:R-:W1:Y:S01]  /*0010*/  S2R R0, SR_TID.X ;  /* 0x0000000000007919 */ /* 0x000e620000002100 */
[----:B------:R-:W-:Y:S01]  /*0020*/  IMAD.MOV.U32 R8, RZ, RZ, RZ ;  /* 0x000000ffff087224 */ /* 0x000fe200078e00ff */
[----:B------:R-:W2:Y:S01]  /*0030*/  LDC.64 R20, c[0x0][0x210] ;  /* 0x00008400ff147b82 */ /* 0x000ea20000000a00 */
[----:B------:R-:W-:Y:S01]  /*0040*/  CS2R R10, SRZ ;  /* 0x00000000000a7805 */ /* 0x000fe2000001ff00 */
[----:B------:R-:W3:Y:S01]  /*0050*/  S2R R9, SR_CTAID.X ;  /* 0x0000000000097919 */ /* 0x000ee20000002500 */
[----:B------:R-:W-:Y:S01]  /*0060*/  ULDC.64 UR4, c[0x0][0x208] ;  /* 0x0000820000047ab9 */ /* 0x000fe20000000a00 */
[----:B-1----:R-:W-:-:S05]  /*0070*/  IMAD.SHL.U32 R0, R0, 0x2, RZ ;  /* 0x0000000200007824 */ /* 0x002fca00078e00ff */
[----:B------:R-:W-:-:S05]  /*0080*/  LOP3.LUT R0, R0, 0x1fe, RZ, 0xc0, !PT ;  /* 0x000001fe00007812 */ /* 0x000fca00078ec0ff */
[----:B---3--:R-:W-:-:S04]  /*0090*/  IMAD R9, R9, 0x200, R0 ;  /* 0x0000020009097824 */ /* 0x008fc800078e0200 */
[----:B------:R-:W-:-:S04]  /*00a0*/  IMAD.HI R2, R9, 0x2aaaaaab, RZ ;  /* 0x2aaaaaab09027827 */ /* 0x000fc800078e02ff */
[----:B------:R-:W-:Y:S01]  /*00b0*/  IMAD.HI R0, R9, -0x5f5f5f5f, R8 ;  /* 0xa0a0a0a109007827 */ /* 0x000fe200078e0208 */
[----:B------:R-:W-:-:S03]  /*00c0*/  SHF.R.U32.HI R3, RZ, 0x1f, R2 ;  /* 0x0000001fff037819 */ /* 0x000fc60000011602 */
[----:B------:R-:W-:Y:S01]  /*00d0*/  VIADD R13, R9, 0xffffca00 ;  /* 0xffffca00090d7836 */ /* 0x000fe20000000000 */
[----:B------:R-:W-:Y:S02]  /*00e0*/  LEA.HI.SX32 R2, R2, R3, 0x19 ;  /* 0x0000000302027211 */ /* 0x000fe400078fcaff */
[----:B------:R-:W-:Y:S01]  /*00f0*/  SHF.R.U32.HI R3, RZ, 0x1f, R0 ;  /* 0x0000001fff037819 */ /* 0x000fe20000011600 */
[----:B--2---:R-:W-:-:S03]  /*0100*/  IMAD.WIDE R12, R13, 0x4, R20 ;  /* 0x000000040d0c7825 */ /* 0x004fc600078e0214 */
[----:B------:R-:W-:Y:S01]  /*0110*/  LEA.HI.SX32 R0, R0, R3, 0x13 ;  /* 0x0000000300007211 */ /* 0x000fe200078f9aff */
[----:B------:R-:W-:-:S04]  /*0120*/  IMAD.HI R4, R2, 0x78787879, RZ ;  /* 0x7878787902047827 */ /* 0x000fc800078e02ff */
[----:B------:R-:W-:Y:S01]  /*0130*/  IMAD.HI R3, R0, 0x78787879, RZ ;  /* 0x7878787900037827 */ /* 0x000fe200078e02ff */
[----:B------:R-:W-:-:S04]  /*0140*/  SHF.R.U32.HI R5, RZ, 0x1f, R4 ;  /* 0x0000001fff057819 */ /* 0x000fc80000011604 */
[----:B------:R-:W-:Y:S02]  /*0150*/  LEA.HI.SX32 R7, R4, R5, 0x1d ;  /* 0x0000000504077211 */ /* 0x000fe400078feaff */
[----:B------:R-:W-:-:S04]  /*0160*/  SHF.R.U32.HI R4, RZ, 0x1f, R3 ;  /* 0x0000001fff047819 */ /* 0x000fc80000011603 */
[----:B------:R-:W-:Y:S01]  /*0170*/  LEA.HI.SX32 R5, R3, R4, 0x1d ;  /* 0x0000000403057211 */ /* 0x000fe200078feaff */
[----:B------:R-:W-:-:S04]  /*0180*/  IMAD R3, R7, -0x11, R2 ;  /* 0xffffffef07037824 */ /* 0x000fc800078e0202 */
[----:B------:R-:W-:Y:S01]  /*0190*/  IMAD R6, R5, -0x11, R0 ;  /* 0xffffffef05067824 */ /* 0x000fe200078e0200 */
[C---:B------:R-:W-:Y:S01]  /*01a0*/  ISETP.GT.AND P3, PT, R3.reuse, RZ, PT ;  /* 0x000000ff0300720c */ /* 0x040fe20003f64270 */
[----:B------:R-:W-:-:S03]  /*01b0*/  VIADD R0, R3, 0x1 ;  /* 0x0000000103007836 */ /* 0x000fc60000000000 */
[----:B------:R-:W-:-:S04]  /*01c0*/  ISETP.GT.AND P4, PT, R6, RZ, P3 ;  /* 0x000000ff0600720c */ /* 0x000fc80001f84270 */
[----:B------:R-:W-:Y:S02]  /*01d0*/  ISETP.LT.AND P4, PT, R9, 0xd8c00, P4 ;  /* 0x000d8c000900780c */ /* 0x000fe40002781270 */
[----:B------:R-:W-:Y:S02]  /*01e0*/  ISETP.GT.AND P1, PT, R3, -0x1, PT ;  /* 0xffffffff0300780c */ /* 0x000fe40003f24270 */
[----:B------:R-:W-:Y:S02]  /*01f0*/  ISETP.GE.U32.AND P0, PT, R0, 0x11, PT ;  /* 0x000000110000780c */ /* 0x000fe40003f06070 */
[C---:B------:R-:W-:Y:S02]  /*0200*/  ISETP.GT.AND P1, PT, R6.reuse, RZ, P1 ;  /* 0x000000ff0600720c */ /* 0x040fe40000f24270 */
[----:B------:R-:W-:Y:S02]  /*0210*/  ISETP.GT.AND P5, PT, R6, RZ, !P0 ;  /* 0x000000ff0600720c */ /* 0x000fe400047a4270 */
[----:B------:R-:W-:-:S02]  /*0220*/  ISETP.LT.AND P2, PT, R9, 0xd8c00, P1 ;  /* 0x000d8c000900780c */ /* 0x000fc40000f41270 */
[C---:B------:R-:W-:Y:S01]  /*0230*/  ISETP.LT.AND P1, PT, R9.reuse, 0xd8c00, P5 ;  /* 0x000d8c000900780c */ /* 0x040fe20002f21270 */
[----:B------:R1:W2:Y:S01]  /*0240*/  @P4 LDG.E.64 R10, desc[UR4][R12.64] ;  /* 0x000000040c0a4981 */ /* 0x0002a2000c1e1b00 */
[C---:B------:R-:W-:Y:S01]  /*0250*/  VIADD R15, R9.reuse, 0xffffcd00 ;  /* 0xffffcd00090f7836 */ /* 0x040fe20000000000 */
[----:B------:R-:W-:Y:S01]  /*0260*/  CS2R R4, SRZ ;  /* 0x0000000000047805 */ /* 0x000fe2000001ff00 */
[----:B------:R-:W-:Y:S02]  /*0270*/  VIADD R17, R9, 0xffffd000 ;  /* 0xffffd00009117836 */ /* 0x000fe40000000000 */
[----:B------:R-:W-:-:S04]  /*0280*/  IMAD.WIDE R14, R15, 0x4, R20 ;  /* 0x000000040f0e7825 */ /* 0x000fc800078e0214 */
[----:B------:R-:W-:Y:S01]  /*0290*/  IMAD.WIDE R16, R17, 0x4, R20 ;  /* 0x0000000411107825 */ /* 0x000fe200078e0214 */
[----:B-1----:R-:W-:Y:S01]  /*02a0*/  CS2R R12, SRZ ;  /* 0x00000000000c7805 */ /* 0x002fe2000001ff00 */
[----:B------:R-:W3:Y:S05]  /*02b0*/  @P2 LDG.E.64 R4, desc[UR4][R14.64] ;  /* 0x000000040e042981 */ /* 0x000eea000c1e1b00 */
[----:B------:R1:W4:Y:S01]  /*02c0*/  @P1 LDG.E.64 R12, desc[UR4][R16.64] ;  /* 0x00000004100c1981 */ /* 0x000322000c1e1b00 */
[C---:B------:R-:W-:Y:S01]  /*02d0*/  VIADD R0, R6.reuse, 0x2 ;  /* 0x0000000206007836 */ /* 0x040fe20000000000 */
[C---:B------:R-:W-:Y:S02]  /*02e0*/  ISETP.GE.AND P5, PT, R6.reuse, 0x10, PT ;  /* 0x000000100600780c */ /* 0x040fe40003fa6270 */
[----:B------:R-:W-:-:S02]  /*02f0*/  ISETP.GT.AND P6, PT, R6, 0xf, PT ;  /* 0x0000000f0600780c */ /* 0x000fc40003fc4270 */
[----:B------:R-:W-:Y:S01]  /*0300*/  SEL R7, R0, RZ, !P5 ;  /* 0x000000ff00077207 */ /* 0x000fe20006800000 */
[C---:B------:R-:W-:Y:S01]  /*0310*/  VIADD R0, R3.reuse, 0x2 ;  /* 0x0000000203007836 */ /* 0x040fe20000000000 */
[----:B------:R-:W-:Y:S02]  /*0320*/  ISETP.GT.AND P5, PT, R3, 0xf, PT ;  /* 0x0000000f0300780c */ /* 0x000fe40003fa4270 */
[----:B------:R-:W-:Y:S01]  /*0330*/  ISETP.GT.AND P3, PT, R6, -0x1, P3 ;  /* 0xffffffff0600780c */ /* 0x000fe20001f64270 */
[----:B------:R-:W-:Y:S02]  /*0340*/  VIADD R24, R7, 0x12 ;  /* 0x0000001207187836 */ /* 0x000fe40000000000 */
[C---:B-1----:R-:W-:Y:S01]  /*0350*/  VIADD R17, R9.reuse, 0xfffffd00 ;  /* 0xfffffd0009117836 */ /* 0x042fe20000000000 */
[----:B------:R-:W-:-:S03]  /*0360*/  ISETP.LT.AND P3, PT, R9, 0xd8c00, P3 ;  /* 0x000d8c000900780c */ /* 0x000fc60001f61270 */
[----:B------:R-:W-:Y:S02]  /*0370*/  @!P6 IMAD.MOV R24, RZ, RZ, R7 ;  /* 0x000000ffff18e224 */ /* 0x000fe400078e0207 */
[----:B------:R-:W-:-:S04]  /*0380*/  IMAD.WIDE R16, R17, 0x4, R20 ;  /* 0x0000000411107825 */ /* 0x000fc800078e0214 */
[----:B------:R-:W-:Y:S02]  /*0390*/  VIADD R26, R6, 0x1 ;  /* 0x00000001061a7836 */ /* 0x000fe40000000000 */
[C---:B------:R-:W-:Y:S01]  /*03a0*/  VIADD R23, R9.reuse, 0x300 ;  /* 0x0000030009177836 */ /* 0x040fe20000000000 */
[----:B------:R-:W-:Y:S01]  /*03b0*/  CS2R R14, SRZ ;  /* 0x00000000000e7805 */ /* 0x000fe2000001ff00 */
[----:B------:R-:W-:-:S04]  /*03c0*/  IMAD.WIDE R18, R9, 0x4, R20 ;  /* 0x0000000409127825 */ /* 0x000fc800078e0214 */
[----:B------:R-:W-:-:S04]  /*03d0*/  IMAD.WIDE R22, R23, 0x4, R20 ;  /* 0x0000000417167825 */ /* 0x000fc800078e0214 */
[C---:B------:R-:W-:Y:S02]  /*03e0*/  VIADD R29, R9.reuse, 0x3000 ;  /* 0x00003000091d7836 */ /* 0x040fe40000000000 */
[----:B------:R-:W-:Y:S02]  /*03f0*/  VIADD R27, R9, 0x3300 ;  /* 0x00003300091b7836 */ /* 0x000fe40000000000 */
[----:B------:R-:W-:Y:S01]  /*0400*/  IMAD.WIDE R28, R29, 0x4, R20 ;  /* 0x000000041d1c7825 */ /* 0x000fe200078e0214 */
[----:B--2---:R-:W-:Y:S02]  /*0410*/  SEL R2, R10, RZ, P4 ;  /* 0x000000ff0a027207 */ /* 0x004fe40002000000 */
[----:B------:R-:W-:Y:S02]  /*0420*/  SEL R8, R11, RZ, P4 ;  /* 0x000000ff0b087207 */ /* 0x000fe40002000000 */
[----:B------:R-:W-:Y:S02]  /*0430*/  ISETP.GE.AND P4, PT, R3, 0x10, PT ;  /* 0x000000100300780c */ /* 0x000fe40003f86270 */
[----:B------:R-:W-:-:S02]  /*0440*/  LOP3.LUT R10, R6, R3, RZ, 0xfc, !PT ;  /* 0x00000003060a7212 */ /* 0x000fc400078efcff */
[----:B------:R-:W-:Y:S02]  /*0450*/  SEL R0, R0, RZ, !P4 ;  /* 0x000000ff00007207 */ /* 0x000fe40006000000 */
[----:B------:R-:W-:Y:S02]  /*0460*/  ISETP.GE.AND P4, PT, R9, 0xd8c00, PT ;  /* 0x000d8c000900780c */ /* 0x000fe40003f86270 */
[----:B---3--:R-:W-:Y:S01]  /*0470*/  SEL R7, R4, RZ, P2 ;  /* 0x000000ff04077207 */ /* 0x008fe20001000000 */
[----:B------:R-:W-:Y:S01]  /*0480*/  VIADD R25, R0, 0x12 ;  /* 0x0000001200197836 */ /* 0x000fe20000000000 */
[----:B------:R-:W-:Y:S01]  /*0490*/  ISETP.GT.AND P6, PT, R10, -0x1, !P4 ;  /* 0xffffffff0a00780c */ /* 0x000fe200067c4270 */
[----:B------:R-:W-:Y:S01]  /*04a0*/  @!P5 IMAD.MOV R25, RZ, RZ, R0 ;  /* 0x000000ffff19d224 */ /* 0x000fe200078e0200 */
[----:B------:R-:W-:Y:S02]  /*04b0*/  CS2R R10, SRZ ;  /* 0x00000000000a7805 */ /* 0x000fe4000001ff00 */
[----:B----4-:R-:W-:-:S02]  /*04c0*/  SEL R4, R12, RZ, P1 ;  /* 0x000000ff0c047207 */ /* 0x010fc40000800000 */
[----:B------:R-:W-:Y:S02]  /*04d0*/  SEL R0, R13, RZ, P1 ;  /* 0x000000ff0d007207 */ /* 0x000fe40000800000 */
[----:B------:R-:W-:Y:S01]  /*04e0*/  ISETP.GT.AND P1, PT, R6, -0x1, !P0 ;  /* 0xffffffff0600780c */ /* 0x000fe20004724270 */
[----:B------:R1:W2:Y:S01]  /*04f0*/  @P3 LDG.E.64 R10, desc[UR4][R16.64] ;  /* 0x00000004100a3981 */ /* 0x0002a2000c1e1b00 */
[----:B------:R-:W-:Y:S02]  /*0500*/  ISETP.GE.U32.AND P5, PT, R26, 0x11, PT ;  /* 0x000000111a00780c */ /* 0x000fe40003fa6070 */
[----:B------:R-:W-:Y:S02]  /*0510*/  ISETP.LT.AND P1, PT, R9, 0xd8c00, P1 ;  /* 0x000d8c000900780c */ /* 0x000fe40000f21270 */
[----:B------:R-:W-:Y:S02]  /*0520*/  SEL R5, R5, RZ, P2 ;  /* 0x000000ff05057207 */ /* 0x000fe40001000000 */
[----:B------:R-:W-:-:S02]  /*0530*/  CS2R R12, SRZ ;  /* 0x00000000000c7805 */ /* 0x000fc4000001ff00 */
[C---:B------:R-:W-:Y:S02]  /*0540*/  ISETP.GT.AND P2, PT, R3.reuse, RZ, !P5 ;  /* 0x000000ff0300720c */ /* 0x040fe40006f44270 */
[----:B------:R-:W-:Y:S02]  /*0550*/  ISETP.GT.AND P5, PT, R3, -0x1, !P5 ;  /* 0xffffffff0300780c */ /* 0x000fe40006fa4270 */
[C---:B------:R-:W-:Y:S01]  /*0560*/  ISETP.LT.AND P2, PT, R9.reuse, 0xd8c00, P2 ;  /* 0x000d8c000900780c */ /* 0x040fe20001741270 */
[----:B------:R3:W4:Y:S01]  /*0570*/  @P6 LDG.E.64 R12, desc[UR4][R18.64] ;  /* 0x00000004120c6981 */ /* 0x000722000c1e1b00 */
[----:B------:R-:W-:Y:S02]  /*0580*/  ISETP.LT.AND P5, PT, R9, 0xd8c00, P5 ;  /* 0x000d8c000900780c */ /* 0x000fe40002fa1270 */
[----:B------:R-:W-:Y:S01]  /*0590*/  ISETP.LT.U32.AND P0, PT, R26, 0x11, !P0 ;  /* 0x000000111a00780c */ /* 0x000fe20004701070 */
[----:B------:R5:W4:Y:S01]  /*05a0*/  @P1 LDG.E.64 R14, desc[UR4][R22.64] ;  /* 0x00000004160e1981 */ /* 0x000b22000c1e1b00 */
[----:B-1----:R-:W-:-:S02]  /*05b0*/  CS2R R16, SRZ ;  /* 0x0000000000107805 */ /* 0x002fc4000001ff00 */
[----:B------:R-:W-:Y:S01]  /*05c0*/  ISETP.LT.AND P0, PT, R9, 0xd8c00, P0 ;  /* 0x000d8c000900780c */ /* 0x000fe20000701270 */
[----:B------:R-:W-:Y:S01]  /*05d0*/  IMAD.WIDE R26, R27, 0x4, R20 ;  /* 0x000000041b1a7825 */ /* 0x000fe200078e0214 */
[----:B---3--:R-:W-:-:S03]  /*05e0*/  CS2R R18, SRZ ;  /* 0x0000000000127805 */ /* 0x008fc6000001ff00 */
[----:B------:R1:W3:Y:S01]  /*05f0*/  @P2 LDG.E.64 R16, desc[UR4][R28.64] ;  /* 0x000000041c102981 */ /* 0x0002e2000c1e1b00 */
[----:B-----5:R-:W-:-:S03]  /*0600*/  VIADD R23, R9, 0x3600 ;  /* 0x0000360009177836 */ /* 0x020fc60000000000 */
[----:B------:R-:W5:Y:S01]  /*0610*/  @P5 LDG.E.64 R18, desc[UR4][R26.64] ;  /* 0x000000041a125981 */ /* 0x000f62000c1e1b00 */
[----:B------:R-:W-:Y:S01]  /*0620*/  IMAD.WIDE R20, R23, 0x4, R20 ;  /* 0x0000000417147825 */ /* 0x000fe200078e0214 */
[----:B------:R-:W-:-:S06]  /*0630*/  CS2R R22, SRZ ;  /* 0x0000000000167805 */ /* 0x000fcc000001ff00 */
[----:B------:R-:W5:Y:S01]  /*0640*/  @P0 LDG.E.64 R22, desc[UR4][R20.64] ;  /* 0x0000000414160981 */ /* 0x000f62000c1e1b00 */
[----:B-1----:R-:W-:-:S04]  /*0650*/  IMAD.IADD R28, R6, 0x1, R3 ;  /* 0x00000001061c7824 */ /* 0x002fc800078e0203 */
[----:B------:R-:W-:-:S05]  /*0660*/  IMAD R28, R6, R3, -R28 ;  /* 0x00000003061c7224 */ /* 0x000fca00078e0a1c */
[----:B------:R-:W-:Y:S01]  /*0670*/  IADD3 R28, R24, R28, R25 ;  /* 0x0000001c181c7210 */ /* 0x000fe20007ffe019 */
[----:B------:R-:W-:-:S04]  /*0680*/  IMAD R6, R6, R25, RZ ;  /* 0x0000001906067224 */ /* 0x000fc800078e02ff */
[----:B------:R-:W-:Y:S02]  /*0690*/  VIADD R28, R28, 0x1 ;  /* 0x000000011c1c7836 */ /* 0x000fe40000000000 */
[----:B------:R-:W-:Y:S01]  /*06a0*/  FADD R5, R8, R5 ;  /* 0x0000000508057221 */ /* 0x000fe20000000000 */
[----:B------:R-:W-:Y:S02]  /*06b0*/  IMAD R3, R3, R24, R6 ;  /* 0x0000001803037224 */ /* 0x000fe400078e0206 */
[----:B------:R-:W-:Y:S02]  /*06c0*/  IMAD R28, R24, R25, R28 ;  /* 0x00000019181c7224 */ /* 0x000fe400078e021c */
[----:B------:R-:W-:Y:S02]  /*06d0*/  FADD R0, R5, R0 ;  /* 0x0000000005007221 */ /* 0x000fe40000000000 */
[----:B------:R-:W-:Y:S02]  /*06e0*/  IMAD.IADD R3, R28, 0x1, -R3 ;  /* 0x000000011c037824 */ /* 0x000fe400078e0a03 */
[----:B------:R-:W-:-:S04]  /*06f0*/  FADD R7, R2, R7 ;  /* 0x0000000702077221 */ /* 0x000fc80000000000 */
[----:B------:R-:W-:Y:S01]  /*0700*/  FADD R7, R7, R4 ;  /* 0x0000000407077221 */ /* 0x000fe20000000000 */
[----:B--2---:R-:W-:-:S05]  /*0710*/  SEL R11, R11, RZ, P3 ;  /* 0x000000ff0b0b7207 */ /* 0x004fca0001800000 */
[----:B------:R-:W-:Y:S01]  /*0720*/  FADD R2, R0, R11 ;  /* 0x0000000b00027221 */ /* 0x000fe20000000000 */
[----:B------:R-:W-:Y:S02]  /*0730*/  I2FP.F32.S32 R0, R3 ;  /* 0x0000000300007245 */ /* 0x000fe40000201400 */
[----:B------:R-:W-:Y:S02]  /*0740*/  SEL R10, R10, RZ, P3 ;  /* 0x000000ff0a0a7207 */ /* 0x000fe40001800000 */
[----:B------:R-:W-:Y:S02]  /*0750*/  FSETP.GT.AND P3, PT, |R0|, 8.50705917302346158658e+37, PT ;  /* 0x7e8000000000780b */ /* 0x000fe40003f64200 */
[----:B----4-:R-:W-:Y:S01]  /*0760*/  SEL R13, R13, RZ, P6 ;  /* 0x000000ff0d0d7207 */ /* 0x010fe20003000000 */
[----:B------:R-:W-:Y:S01]  /*0770*/  FADD R7, R7, R10 ;  /* 0x0000000a07077221 */ /* 0x000fe20000000000 */
[----:B------:R-:W-:Y:S02]  /*0780*/  SEL R12, R12, RZ, P6 ;  /* 0x000000ff0c0c7207 */ /* 0x000fe40003000000 */
[----:B------:R-:W-:-:S02]  /*0790*/  SEL R14, R14, RZ, P1 ;  /* 0x000000ff0e0e7207 */ /* 0x000fc40000800000 */
[----:B------:R-:W-:Y:S02]  /*07a0*/  SEL R15, R15, RZ, P1 ;  /* 0x000000ff0f0f7207 */ /* 0x000fe40000800000 */
[----:B------:R-:W-:Y:S01]  /*07b0*/  FSETP.GEU.AND P1, PT, |R0|, 1.175494350822287508e-38, PT ;  /* 0x008000000000780b */ /* 0x000fe20003f2e200 */
[----:B------:R-:W-:Y:S01]  /*07c0*/  FADD R2, R2, R13 ;  /* 0x0000000d02027221 */ /* 0x000fe20000000000 */
[----:B------:R-:W-:Y:S01]  /*07d0*/  FADD R7, R7, R12 ;  /* 0x0000000c07077221 */ /* 0x000fe20000000000 */
[----:B------:R-:W-:Y:S01]  /*07e0*/  @P3 FMUL R0, R0, 0.25 ;  /* 0x3e80000000003820 */ /* 0x000fe20000400000 */
[----:B---3--:R-:W-:Y:S01]  /*07f0*/  SEL R16, R16, RZ, P2 ;  /* 0x000000ff10107207 */ /* 0x008fe20001000000 */
[----:B------:R-:W-:Y:S01]  /*0800*/  FADD R4, R2, R15 ;  /* 0x0000000f02047221 */ /* 0x000fe20000000000 */
[----:B------:R-:W-:Y:S01]  /*0810*/  SEL R17, R17, RZ, P2 ;  /* 0x000000ff11117207 */ /* 0x000fe20001000000 */
[----:B------:R-:W-:Y:S01]  /*0820*/  FADD R7, R7, R14 ;  /* 0x0000000e07077221 */ /* 0x000fe20000000000 */
[----:B------:R-:W1:Y:S01]  /*0830*/  LDC.64 R2, c[0x0][0x218] ;  /* 0x00008600ff027b82 */ /* 0x000e620000000a00 */
[----:B-----5:R-:W-:-:S02]  /*0840*/  SEL R18, R18, RZ, P5 ;  /* 0x000000ff12127207 */ /* 0x020fc40002800000 */
[----:B------:R-:W-:Y:S01]  /*0850*/  SEL R19, R19, RZ, P5 ;  /* 0x000000ff13137207 */ /* 0x000fe20002800000 */
[----:B------:R-:W-:Y:S01]  /*0860*/  FADD R7, R7, R16 ;  /* 0x0000001007077221 */ /* 0x000fe20000000000 */
[----:B------:R-:W-:Y:S01]  /*0870*/  @!P1 FMUL R0, R0, 16777216 ;  /* 0x4b80000000009820 */ /* 0x000fe20000400000 */
[----:B------:R-:W-:Y:S02]  /*0880*/  FADD R4, R4, R17 ;  /* 0x0000001104047221 */ /* 0x000fe40000000000 */
[----:B------:R-:W-:Y:S01]  /*0890*/  FADD R7, R7, R18 ;  /* 0x0000001207077221 */ /* 0x000fe20000000000 */
[----:B------:R-:W-:Y:S01]  /*08a0*/  SEL R22, R22, RZ, P0 ;  /* 0x000000ff16167207 */ /* 0x000fe20000000000 */
[----:B------:R-:W-:Y:S01]  /*08b0*/  FADD R4, R4, R19 ;  /* 0x0000001304047221 */ /* 0x000fe20000000000 */
[----:B------:R-:W-:Y:S01]  /*08c0*/  SEL R23, R23, RZ, P0 ;  /* 0x000000ff17177207 */ /* 0x000fe20000000000 */
[----:B------:R-:W2:Y:S02]  /*08d0*/  MUFU.RCP R0, R0 ;  /* 0x0000000000007308 */ /* 0x000ea40000001000 */
[----:B------:R-:W-:-:S02]  /*08e0*/  FADD R22, R7, R22 ;  /* 0x0000001607167221 */ /* 0x000fc40000000000 */
[----:B------:R-:W-:Y:S02]  /*08f0*/  FADD R23, R4, R23 ;  /* 0x0000001704177221 */ /* 0x000fe40000000000 */
[----:B------:R-:W-:Y:S02]  /*0900*/  @P3 FMUL R22, R22, 0.25 ;  /* 0x3e80000016163820 */ /* 0x000fe40000400000 */
[----:B------:R-:W-:Y:S02]  /*0910*/  @P3 FMUL R23, R23, 0.25 ;  /* 0x3e80000017173820 */ /* 0x000fe40000400000 */
[----:B------:R-:W-:Y:S02]  /*0920*/  @!P1 FMUL R22, R22, 16777216 ;  /* 0x4b80000016169820 */ /* 0x000fe40000400000 */
[----:B------:R-:W-:Y:S01]  /*0930*/  @!P1 FMUL R23, R23, 16777216 ;  /* 0x4b80000017179820 */ /* 0x000fe20000400000 */
[----:B-1----:R-:W-:-:S04]  /*0940*/  IMAD.WIDE R2, R9, 0x4, R2 ;  /* 0x0000000409027825 */ /* 0x002fc800078e0202 */
[C---:B--2---:R-:W-:Y:S01]  /*0950*/  FMUL R22, R0.reuse, R22 ;  /* 0x0000001600167220 */ /* 0x044fe20000400000 */
[----:B------:R-:W-:Y:S01]  /*0960*/  FMUL R23, R0, R23 ;  /* 0x0000001700177220 */ /* 0x000fe20000400000 */
[----:B------:R-:W-:Y:S06]  /*0970*/  @P4 EXIT ;  /* 0x000000000000494d */ /* 0x000fec0003800000 */
[----:B------:R-:W-:Y:S01]  /*0980*/  STG.E.64 desc[UR4][R2.64], R22 ;  /* 0x0000001602007986 */ /* 0x000fe2000c101b04 */
[----:B------:R-:W-:Y:S05]  /*0990*/  EXIT ;  /* 0x000000000000794d */ /* 0x000fea0003800000 */
.L_x_0:
[----:B------:R-:W-:-:S00]  /*09a0*/  BRA `(.L_x_0) ;  /* 0xfffffffc00fc7947 */ /* 0x000fc0000383ffff */
[----:B------:R-:W-:-:S00]  /*09b0*/  NOP ;  /* 0x0000000000007918 */ /* 0x000fc00000000000 */
        /* <DEDUP_REMOVED lines=12> */
.L_x_1:


//--------------------- .nv.constant0.triton_poi_fused_avg_pool2d_37 --------------------------
	.section	.nv.constant0.triton_poi_fused_avg_pool2d_37,"a",@progbits
	.sectionflags	@""
	.align	4
.nv.constant0.triton_poi_fused_avg_pool2d_37:
	.zero		548
